//
// Generated by NVIDIA NVVM Compiler
//
// Compiler Build ID: CL-36424714
// Cuda compilation tools, release 13.0, V13.0.88
// Based on NVVM 20.0.0
//

.version 9.0
.target sm_100
.address_size 64

	// .globl	_Z6kernelv
.extern .func  (.param .b32 func_retval0) vprintf
(
	.param .b64 vprintf_param_0,
	.param .b64 vprintf_param_1
)
;
.global .align 1 .b8 $str[64] = {72, 101, 108, 108, 111, 32, 87, 111, 114, 108, 100, 32, 45, 32, 66, 108, 111, 99, 107, 32, 58, 32, 37, 100, 32, 45, 32, 84, 104, 114, 101, 97, 100, 32, 58, 32, 37, 100, 32, 45, 32, 71, 108, 111, 98, 97, 108, 32, 84, 104, 114, 101, 97, 100, 32, 73, 68, 32, 58, 32, 37, 100, 10};

.visible .entry _Z6kernelv()
{
	.local .align 8 .b8 	__local_depot0[16];
	.reg .b64 	%SP;
	.reg .b64 	%SPL;
	.reg .b32 	%r<7>;
	.reg .b64 	%rd<5>;

	mov.u64 	%SPL, __local_depot0;
	cvta.local.u64 	%SP, %SPL;
	add.u64 	%rd1, %SP, 0;
	add.u64 	%rd2, %SPL, 0;
	mov.u32 	%r1, %ctaid.x;
	mov.u32 	%r2, %ntid.x;
	mov.u32 	%r3, %tid.x;
	mad.lo.s32 	%r4, %r1, %r2, %r3;
	st.local.v2.u32 	[%rd2], {%r1, %r3};
	st.local.u32 	[%rd2+8], %r4;
	mov.u64 	%rd3, $str;
	cvta.global.u64 	%rd4, %rd3;
	{ // callseq 0, 0
	.param .b64 param0;
	st.param.b64 	[param0], %rd4;
	.param .b64 param1;
	st.param.b64 	[param1], %rd1;
	.param .b32 retval0;
	call.uni (retval0), 
	vprintf, 
	(
	param0, 
	param1
	);
	ld.param.b32 	%r5, [retval0];
	} // callseq 0
	ret;

}


// ===== COMPILED SASS (sm_100) =====

	.target	sm_100

	.elftype	@"ET_EXEC"


//--------------------- .note.nv.tkinfo           --------------------------
	.section	.note.nv.tkinfo,"",@"SHT_NOTE"
	.sectionflags	@"SHF_NOTE_NV_TKINFO"
	.tkinfo
        /*0018*/ 	.word	0x00000002
        /*0030*/ 	.string	""
        /*0030*/ 	.string	"ptxas"
        /*0030*/ 	.string	"Cuda compilation tools, release 13.0, V13.0.88"
        /*0030*/ 	.string	"Build cuda_13.0.r13.0/compiler.36424714_0"
        /*0030*/ 	.string	"-arch sm_100 -m 64 "



//--------------------- .note.nv.cuinfo           --------------------------
	.section	.note.nv.cuinfo,"",@"SHT_NOTE"
	.sectionflags	@"SHF_NOTE_NV_CUINFO"
        /*0018*/ 	.short	0x0002
        /*001a*/ 	.short	0x0064
        /*001c*/ 	.short	0x0082
	.zero		2


//--------------------- .nv.info                  --------------------------
	.section	.nv.info,"",@"SHT_CUDA_INFO"
	.align	4


	//----- nvinfo : EIATTR_REGCOUNT
	.align		4
        /*0000*/ 	.byte	0x04, 0x2f
        /*0002*/ 	.short	(.L_2 - .L_1)
	.align		4
.L_1:
        /*0004*/ 	.word	index@(_Z6kernelv)
        /*0008*/ 	.word	0x00000018


	//----- nvinfo : EIATTR_FRAME_SIZE
	.align		4
.L_2:
        /*000c*/ 	.byte	0x04, 0x11
        /*000e*/ 	.short	(.L_4 - .L_3)
	.align		4
.L_3:
        /*0010*/ 	.word	index@(_Z6kernelv)
        /*0014*/ 	.word	0x00000010


	//----- nvinfo : EIATTR_MIN_STACK_SIZE
	.align		4
.L_4:
        /*0018*/ 	.byte	0x04, 0x12
        /*001a*/ 	.short	(.L_6 - .L_5)
	.align		4
.L_5:
        /*001c*/ 	.word	index@(_Z6kernelv)
        /*0020*/ 	.word	0x00000010
.L_6:


//--------------------- .nv.compat                --------------------------
	.section	.nv.compat,"",@"SHT_CUDA_COMPAT_INFO"
	.align	4
        /*0000*/ 	.byte	0x02, 0x09, 0x00, 0x00, 0x02, 0x02, 0x01, 0x00, 0x02, 0x05, 0x05, 0x00, 0x03, 0x07, 0x01, 0x01
        /*0010*/ 	.byte	0x02, 0x03, 0x00, 0x00, 0x02, 0x06, 0x01, 0x00, 0x04, 0x0b, 0x08, 0x00, 0x09, 0x00, 0x00, 0x00
        /*0020*/ 	.byte	0x00, 0x00, 0x00, 0x00


//--------------------- .nv.info._Z6kernelv       --------------------------
	.section	.nv.info._Z6kernelv,"",@"SHT_CUDA_INFO"
	.sectionflags	@""
	.align	4


	//----- nvinfo : EIATTR_CUDA_API_VERSION
	.align		4
        /*0000*/ 	.byte	0x04, 0x37
        /*0002*/ 	.short	(.L_8 - .L_7)
.L_7:
        /*0004*/ 	.word	0x00000082


	//----- nvinfo : EIATTR_SPARSE_MMA_MASK
	.align		4
.L_8:
        /*0008*/ 	.byte	0x03, 0x50
        /*000a*/ 	.short	0x0000


	//----- nvinfo : EIATTR_MAXREG_COUNT
	.align		4
        /*000c*/ 	.byte	0x03, 0x1b
        /*000e*/ 	.short	0x00ff


	//----- nvinfo : EIATTR_EXTERNS
	.align		4
        /*0010*/ 	.byte	0x04, 0x0f
        /*0012*/ 	.short	(.L_10 - .L_9)


	//   ....[0]....
	.align		4
.L_9:
        /*0014*/ 	.word	index@(vprintf)


	//----- nvinfo : EIATTR_MERCURY_ISA_VERSION
	.align		4
.L_10:
        /*0018*/ 	.byte	0x03, 0x5f
        /*001a*/ 	.short	0x0101


	//----- nvinfo : EIATTR_VRC_CTA_INIT_COUNT
	.align		4
        /*001c*/ 	.byte	0x02, 0x4a
	.zero		1
	.zero		1


	//----- nvinfo : EIATTR_SYSCALL_OFFSETS
	.align		4
        /*0020*/ 	.byte	0x04, 0x46
        /*0022*/ 	.short	(.L_12 - .L_11)


	//   ....[0]....
.L_11:
        /*0024*/ 	.word	0x00000120


	//----- nvinfo : EIATTR_EXIT_INSTR_OFFSETS
	.align		4
.L_12:
        /*0028*/ 	.byte	0x04, 0x1c
        /*002a*/ 	.short	(.L_14 - .L_13)


	//   ....[0]....
.L_13:
        /*002c*/ 	.word	0x00000130


	//----- nvinfo : EIATTR_SW_WAR
	.align		4
.L_14:
        /*0030*/ 	.byte	0x04, 0x36
        /*0032*/ 	.short	(.L_16 - .L_15)
.L_15:
        /*0034*/ 	.word	0x00000008
.L_16:


//--------------------- .nv.callgraph             --------------------------
	.section	.nv.callgraph,"",@"SHT_CUDA_CALLGRAPH"
	.align	4
	.sectionentsize	8
	.align		4
        /*0000*/ 	.word	0x00000000
	.align		4
        /*0004*/ 	.word	0xffffffff
	.align		4
        /*0008*/ 	.word	index@(_Z6kernelv)
	.align		4
        /*000c*/ 	.word	index@(vprintf)
	.align		4
        /*0010*/ 	.word	0x00000000
	.align		4
        /*0014*/ 	.word	0xfffffffe
	.align		4
        /*0018*/ 	.word	0x00000000
	.align		4
        /*001c*/ 	.word	0xfffffffd
	.align		4
        /*0020*/ 	.word	0x00000000
	.align		4
        /*0024*/ 	.word	0xfffffffc


//--------------------- .nv.constant4             --------------------------
	.section	.nv.constant4,"a",@progbits
	.align	8
	.align		8
.nv.constant4:
        /*0000*/ 	.dword	vprintf
	.align		8
        /*0008*/ 	.dword	$str


//--------------------- .text._Z6kernelv          --------------------------
	.section	.text._Z6kernelv,"ax",@progbits
	.align	128
        .global         _Z6kernelv
        .type           _Z6kernelv,@function
        .size           _Z6kernelv,(.L_x_2 - _Z6kernelv)
        .other          _Z6kernelv,@"STO_CUDA_ENTRY STV_DEFAULT"
_Z6kernelv:
.text._Z6kernelv:
[----:B------:R-:W0:Y:S01]  /*0000*/  LDC R1, c[0x0][0x37c] ;  /* 0x0000df00ff017b82 */ /* 0x000e220000000800 */
[----:B------:R-:W1:Y:S01]  /*0010*/  S2R R8, SR_CTAID.X ;  /* 0x0000000000087919 */ /* 0x000e620000002500 */
[----:B------:R-:W2:Y:S01]  /*0020*/  LDCU UR5, c[0x0][0x2fc] ;  /* 0x00005f80ff0577ac */ /* 0x000ea20008000800 */
[----:B------:R-:W-:Y:S01]  /*0030*/  MOV R2, 0x0 ;  /* 0x0000000000027802 */ /* 0x000fe20000000f00 */
[----:B0-----:R-:W-:Y:S01]  /*0040*/  VIADD R1, R1, 0xfffffff0 ;  /* 0xfffffff001017836 */ /* 0x001fe20000000000 */
[----:B------:R-:W1:Y:S01]  /*0050*/  S2R R9, SR_TID.X ;  /* 0x0000000000097919 */ /* 0x000e620000002100 */
[----:B------:R-:W1:Y:S03]  /*0060*/  LDCU UR6, c[0x0][0x360] ;  /* 0x00006c00ff0677ac */ /* 0x000e660008000800 */
[----:B------:R-:W0:Y:S01]  /*0070*/  LDC.64 R2, c[0x4][R2] ;  /* 0x0100000002027b82 */ /* 0x000e220000000a00 */
[----:B------:R-:W3:Y:S02]  /*0080*/  LDCU UR4, c[0x0][0x2f8] ;  /* 0x00005f00ff0477ac */ /* 0x000ee40008000800 */
[----:B---3--:R-:W-:-:S05]  /*0090*/  IADD3 R6, P0, PT, R1, UR4, RZ ;  /* 0x0000000401067c10 */ /* 0x008fca000ff1e0ff */
[----:B--2---:R-:W-:Y:S02]  /*00a0*/  IMAD.X R7, RZ, RZ, UR5, P0 ;  /* 0x00000005ff077e24 */ /* 0x004fe400080e06ff */
[----:B-1----:R-:W-:Y:S01]  /*00b0*/  IMAD R0, R8, UR6, R9 ;  /* 0x0000000608007c24 */ /* 0x002fe2000f8e0209 */
[----:B------:R1:W-:Y:S01]  /*00c0*/  STL.64 [R1], R8 ;  /* 0x0000000801007387 */ /* 0x0003e20000100a00 */
[----:B------:R-:W2:Y:S03]  /*00d0*/  LDCU.64 UR6, c[0x4][0x8] ;  /* 0x01000100ff0677ac */ /* 0x000ea60008000a00 */
[----:B------:R1:W-:Y:S01]  /*00e0*/  STL [R1+0x8], R0 ;  /* 0x0000080001007387 */ /* 0x0003e20000100800 */
[----:B--2---:R-:W-:Y:S01]  /*00f0*/  IMAD.U32 R4, RZ, RZ, UR6 ;  /* 0x00000006ff047e24 */ /* 0x004fe2000f8e00ff */
[----:B01----:R-:W-:-:S07]  /*0100*/  MOV R5, UR7 ;  /* 0x0000000700057c02 */ /* 0x003fce0008000f00 */
[----:B------:R-:W-:-:S07]  /*0110*/  LEPC R20, `(.L_x_0) ;  /* 0x000000001014794e */ /* 0x000fce0000000000 */
[----:B------:R-:W-:Y:S05]  /*0120*/  CALL.ABS.NOINC R2 ;  /* 0x0000000002007343 */ /* 0x000fea0003c00000 */
.L_x_0:
[----:B------:R-:W-:Y:S05]  /*0130*/  EXIT ;  /* 0x000000000000794d */ /* 0x000fea0003800000 */
.L_x_1:
[----:B------:R-:W-:-:S00]  /*0140*/  BRA `(.L_x_1) ;  /* 0xfffffffc00fc7947 */ /* 0x000fc0000383ffff */
[----:B------:R-:W-:-:S00]  /*0150*/  NOP ;  /* 0x0000000000007918 */ /* 0x000fc00000000000 */
        /* <DEDUP_REMOVED lines=10> */
.L_x_2:


//--------------------- .nv.global.init           --------------------------
	.section	.nv.global.init,"aw",@progbits
.nv.global.init:
	.type		$str,@object
	.size		$str,(.L_0 - $str)
$str:
        /*0000*/ 	.byte	0x48, 0x65, 0x6c, 0x6c, 0x6f, 0x20, 0x57, 0x6f, 0x72, 0x6c, 0x64, 0x20, 0x2d, 0x20, 0x42, 0x6c
        /*0010*/ 	.byte	0x6f, 0x63, 0x6b, 0x20, 0x3a, 0x20, 0x25, 0x64, 0x20, 0x2d, 0x20, 0x54, 0x68, 0x72, 0x65, 0x61
        /*0020*/ 	.byte	0x64, 0x20, 0x3a, 0x20, 0x25, 0x64, 0x20, 0x2d, 0x20, 0x47, 0x6c, 0x6f, 0x62, 0x61, 0x6c, 0x20
        /*0030*/ 	.byte	0x54, 0x68, 0x72, 0x65, 0x61, 0x64, 0x20, 0x49, 0x44, 0x20, 0x3a, 0x20, 0x25, 0x64, 0x0a, 0x00
.L_0:


//--------------------- .nv.shared.reserved.0     --------------------------
	.section	.nv.shared.reserved.0,"aw",@nobits
	.weak		__nv_reservedSMEM_offset_0_alias
	.size		__nv_reservedSMEM_offset_0_alias, 0, 64
	.other		__nv_reservedSMEM_offset_0_alias,@"STO_CUDA_RESERVED_SHARED STV_DEFAULT"
__nv_reservedSMEM_offset_0_alias:
	.zero		0
	.zero		64


//--------------------- .nv.constant0._Z6kernelv  --------------------------
	.section	.nv.constant0._Z6kernelv,"a",@progbits
	.sectionflags	@""
	.align	4
.nv.constant0._Z6kernelv:
	.zero		896


//--------------------- SYMBOLS --------------------------

	.type		.nv.reservedSmem.offset0,@object
	.size		.nv.reservedSmem.offset0,0x4
	.type		vprintf,@function
